	.headerflags	@"EF_CUDA_TEXMODE_UNIFIED EF_CUDA_64BIT_ADDRESS EF_CUDA_ACCELERATORS EF_CUDA_SM90 EF_CUDA_VIRTUAL_SM(EF_CUDA_SM90)"
	.elftype	@"ET_EXEC"


//--------------------- .nv.info                  --------------------------
	.section	.nv.info,"",@"SHT_CUDA_INFO"
	.align	4


	//----- nvinfo : EIATTR_REGCOUNT
	.align		4
        /*0000*/ 	.byte	0x04, 0x2f
        /*0002*/ 	.short	(.L_3 - .L_2)
	.align		4
.L_2:
        /*0004*/ 	.word	index@(triton_poi_fused__native_batch_norm_legit_no_training_add_mul_relu_7)
        /*0008*/ 	.word	0x00000040


	//----- nvinfo : EIATTR_MIN_STACK_SIZE
	.align		4
.L_3:
        /*000c*/ 	.byte	0x04, 0x12
        /*000e*/ 	.short	(.L_5 - .L_4)
	.align		4
.L_4:
        /*0010*/ 	.word	index@(triton_poi_fused__native_batch_norm_legit_no_training_add_mul_relu_7)
        /*0014*/ 	.word	0x00000000


	//----- nvinfo : EIATTR_FRAME_SIZE
	.align		4
.L_5:
        /*0018*/ 	.byte	0x04, 0x11
        /*001a*/ 	.short	(.L_7 - .L_6)
	.align		4
.L_6:
        /*001c*/ 	.word	index@(triton_poi_fused__native_batch_norm_legit_no_training_add_mul_relu_7)
        /*0020*/ 	.word	0x00000000


	//----- nvinfo : EIATTR_MIN_STACK_SIZE
	.align		4
.L_7:
        /*0024*/ 	.byte	0x04, 0x12
        /*0026*/ 	.short	(.L_9 - .L_8)
	.align		4
.L_8:
        /*0028*/ 	.word	index@(triton_poi_fused__native_batch_norm_legit_no_training_add_mul_relu_7)
        /*002c*/ 	.word	0x00000000
.L_9:


//--------------------- .nv.info.triton_poi_fused__native_batch_norm_legit_no_training_add_mul_relu_7 --------------------------
	.section	.nv.info.triton_poi_fused__native_batch_norm_legit_no_training_add_mul_relu_7,"",@"SHT_CUDA_INFO"
	.sectionflags	@""
	.align	4


	//----- nvinfo : EIATTR_CUDA_API_VERSION
	.align		4
        /*0000*/ 	.byte	0x04, 0x37
        /*0002*/ 	.short	(.L_11 - .L_10)
.L_10:
        /*0004*/ 	.word	0x0000007c


	//----- nvinfo : EIATTR_KPARAM_INFO
	.align		4
.L_11:
        /*0008*/ 	.byte	0x04, 0x17
        /*000a*/ 	.short	(.L_13 - .L_12)
.L_12:
        /*000c*/ 	.word	0x00000000
        /*0010*/ 	.short	0x000a
        /*0012*/ 	.short	0x004c
        /*0014*/ 	.byte	0x00, 0xf0, 0x11, 0x00


	//----- nvinfo : EIATTR_KPARAM_INFO
	.align		4
.L_13:
        /*0018*/ 	.byte	0x04, 0x17
        /*001a*/ 	.short	(.L_15 - .L_14)
.L_14:
        /*001c*/ 	.word	0x00000000
        /*0020*/ 	.short	0x0009
        /*0022*/ 	.short	0x0048
        /*0024*/ 	.byte	0x00, 0xf0, 0x11, 0x00


	//----- nvinfo : EIATTR_KPARAM_INFO
	.align		4
.L_15:
        /*0028*/ 	.byte	0x04, 0x17
        /*002a*/ 	.short	(.L_17 - .L_16)
.L_16:
        /*002c*/ 	.word	0x00000000
        /*0030*/ 	.short	0x0008
        /*0032*/ 	.short	0x0040
        /*0034*/ 	.byte	0x00, 0xf4, 0x21, 0x00


	//----- nvinfo : EIATTR_KPARAM_INFO
	.align		4
.L_17:
        /*0038*/ 	.byte	0x04, 0x17
        /*003a*/ 	.short	(.L_19 - .L_18)
.L_18:
        /*003c*/ 	.word	0x00000000
        /*0040*/ 	.short	0x0007
        /*0042*/ 	.short	0x0038
        /*0044*/ 	.byte	0x00, 0xf4, 0x21, 0x00


	//----- nvinfo : EIATTR_KPARAM_INFO
	.align		4
.L_19:
        /*0048*/ 	.byte	0x04, 0x17
        /*004a*/ 	.short	(.L_21 - .L_20)
.L_20:
        /*004c*/ 	.word	0x00000000
        /*0050*/ 	.short	0x0006
        /*0052*/ 	.short	0x0030
        /*0054*/ 	.byte	0x00, 0xf4, 0x21, 0x00


	//----- nvinfo : EIATTR_KPARAM_INFO
	.align		4
.L_21:
        /*0058*/ 	.byte	0x04, 0x17
        /*005a*/ 	.short	(.L_23 - .L_22)
.L_22:
        /*005c*/ 	.word	0x00000000
        /*0060*/ 	.short	0x0005
        /*0062*/ 	.short	0x0028
        /*0064*/ 	.byte	0x00, 0xf4, 0x21, 0x00


	//----- nvinfo : EIATTR_KPARAM_INFO
	.align		4
.L_23:
        /*0068*/ 	.byte	0x04, 0x17
        /*006a*/ 	.short	(.L_25 - .L_24)
.L_24:
        /*006c*/ 	.word	0x00000000
        /*0070*/ 	.short	0x0004
        /*0072*/ 	.short	0x0020
        /*0074*/ 	.byte	0x00, 0xf4, 0x21, 0x00


	//----- nvinfo : EIATTR_KPARAM_INFO
	.align		4
.L_25:
        /*0078*/ 	.byte	0x04, 0x17
        /*007a*/ 	.short	(.L_27 - .L_26)
.L_26:
        /*007c*/ 	.word	0x00000000
        /*0080*/ 	.short	0x0003
        /*0082*/ 	.short	0x0018
        /*0084*/ 	.byte	0x00, 0xf4, 0x21, 0x00


	//----- nvinfo : EIATTR_KPARAM_INFO
	.align		4
.L_27:
        /*0088*/ 	.byte	0x04, 0x17
        /*008a*/ 	.short	(.L_29 - .L_28)
.L_28:
        /*008c*/ 	.word	0x00000000
        /*0090*/ 	.short	0x0002
        /*0092*/ 	.short	0x0010
        /*0094*/ 	.byte	0x00, 0xf4, 0x21, 0x00


	//----- nvinfo : EIATTR_KPARAM_INFO
	.align		4
.L_29:
        /*0098*/ 	.byte	0x04, 0x17
        /*009a*/ 	.short	(.L_31 - .L_30)
.L_30:
        /*009c*/ 	.word	0x00000000
        /*00a0*/ 	.short	0x0001
        /*00a2*/ 	.short	0x0008
        /*00a4*/ 	.byte	0x00, 0xf4, 0x21, 0x00


	//----- nvinfo : EIATTR_KPARAM_INFO
	.align		4
.L_31:
        /*00a8*/ 	.byte	0x04, 0x17
        /*00aa*/ 	.short	(.L_33 - .L_32)
.L_32:
        /*00ac*/ 	.word	0x00000000
        /*00b0*/ 	.short	0x0000
        /*00b2*/ 	.short	0x0000
        /*00b4*/ 	.byte	0x00, 0xf4, 0x21, 0x00


	//----- nvinfo : EIATTR_SPARSE_MMA_MASK
	.align		4
.L_33:
        /*00b8*/ 	.byte	0x03, 0x50
        /*00ba*/ 	.short	0x0000


	//----- nvinfo : EIATTR_MAXREG_COUNT
	.align		4
        /*00bc*/ 	.byte	0x03, 0x1b
        /*00be*/ 	.short	0x00ff


	//----- nvinfo : EIATTR_EXIT_INSTR_OFFSETS
	.align		4
        /*00c0*/ 	.byte	0x04, 0x1c
        /*00c2*/ 	.short	(.L_35 - .L_34)


	//   ....[0]....
.L_34:
        /*00c4*/ 	.word	0x000016e0


	//   ....[1]....
        /*00c8*/ 	.word	0x00001730


	//----- nvinfo : EIATTR_REQNTID
	.align		4
.L_35:
        /*00cc*/ 	.byte	0x04, 0x10
        /*00ce*/ 	.short	(.L_37 - .L_36)
.L_36:
        /*00d0*/ 	.word	0x00000100
        /*00d4*/ 	.word	0x00000001
        /*00d8*/ 	.word	0x00000001


	//----- nvinfo : EIATTR_CBANK_PARAM_SIZE
	.align		4
.L_37:
        /*00dc*/ 	.byte	0x03, 0x19
        /*00de*/ 	.short	0x0050


	//----- nvinfo : EIATTR_PARAM_CBANK
	.align		4
        /*00e0*/ 	.byte	0x04, 0x0a
        /*00e2*/ 	.short	(.L_39 - .L_38)
	.align		4
.L_38:
        /*00e4*/ 	.word	index@(.nv.constant0.triton_poi_fused__native_batch_norm_legit_no_training_add_mul_relu_7)
        /*00e8*/ 	.short	0x0210
        /*00ea*/ 	.short	0x0050


	//----- nvinfo : EIATTR_SW_WAR
	.align		4
.L_39:
        /*00ec*/ 	.byte	0x04, 0x36
        /*00ee*/ 	.short	(.L_41 - .L_40)
.L_40:
        /*00f0*/ 	.word	0x00000008
.L_41:


//--------------------- .nv.callgraph             --------------------------
	.section	.nv.callgraph,"",@"SHT_CUDA_CALLGRAPH"
	.align	4
	.sectionentsize	8
	.align		4
        /*0000*/ 	.word	0x00000000
	.align		4
        /*0004*/ 	.word	0xffffffff
	.align		4
        /*0008*/ 	.word	0x00000000
	.align		4
        /*000c*/ 	.word	0xfffffffe
	.align		4
        /*0010*/ 	.word	0x00000000
	.align		4
        /*0014*/ 	.word	0xfffffffd
	.align		4
        /*0018*/ 	.word	0x00000000
	.align		4
        /*001c*/ 	.word	0xfffffffc


//--------------------- .nv.constant4             --------------------------
	.section	.nv.constant4,"a",@progbits
	.align	8
	.align		8
.nv.constant4:
        /*0000*/ 	.dword	_$_str
	.align		8
        /*0008*/ 	.dword	_$_str_$_2


//--------------------- .text.triton_poi_fused__native_batch_norm_legit_no_training_add_mul_relu_7 --------------------------
	.section	.text.triton_poi_fused__native_batch_norm_legit_no_training_add_mul_relu_7,"ax",@progbits
	.sectionflags	@"SHF_BARRIERS=1"
	.align	128
        .global         triton_poi_fused__native_batch_norm_legit_no_training_add_mul_relu_7
        .type           triton_poi_fused__native_batch_norm_legit_no_training_add_mul_relu_7,@function
        .size           triton_poi_fused__native_batch_norm_legit_no_training_add_mul_relu_7,(.L_x_1 - triton_poi_fused__native_batch_norm_legit_no_training_add_mul_relu_7)
        .other          triton_poi_fused__native_batch_norm_legit_no_training_add_mul_relu_7,@"STO_CUDA_ENTRY STV_DEFAULT"
triton_poi_fused__native_batch_norm_legit_no_training_add_mul_relu_7:
.text.triton_poi_fused__native_batch_norm_legit_no_training_add_mul_relu_7:
[----:B------:R-:W0:Y:S01]  /*0000*/  LDC R1, c[0x0][0x28] ;  /* 0x00000a00ff017b82 */ /* 0x000e220000000800 */
[----:B------:R-:W1:Y:S07]  /*0010*/  S2R R0, SR_TID.X ;  /* 0x0000000000007919 */ /* 0x000e6e0000002100 */
[----:B------:R-:W2:Y:S01]  /*0020*/  LDC.64 R60, c[0x0][0x210] ;  /* 0x00008400ff3c7b82 */ /* 0x000ea20000000a00 */
[----:B------:R-:W-:Y:S02]  /*0030*/  CS2R R24, SRZ ;  /* 0x0000000000187805 */ /* 0x000fe4000001ff00 */
[----:B------:R-:W-:Y:S01]  /*0040*/  CS2R R26, SRZ ;  /* 0x00000000001a7805 */ /* 0x000fe2000001ff00 */
[----:B------:R-:W3:Y:S01]  /*0050*/  S2R R5, SR_CTAID.X ;  /* 0x0000000000057919 */ /* 0x000ee20000002500 */
[----:B------:R-:W-:-:S02]  /*0060*/  CS2R R8, SRZ ;  /* 0x0000000000087805 */ /* 0x000fc4000001ff00 */
[----:B------:R-:W-:Y:S01]  /*0070*/  CS2R R10, SRZ ;  /* 0x00000000000a7805 */ /* 0x000fe2000001ff00 */
[----:B------:R-:W-:Y:S01]  /*0080*/  ULDC.64 UR6, c[0x0][0x208] ;  /* 0x0000820000067ab9 */ /* 0x000fe20000000a00 */
[----:B------:R-:W4:Y:S01]  /*0090*/  S2R R4, SR_CTAID.Y ;  /* 0x0000000000047919 */ /* 0x000f220000002600 */
[----:B------:R-:W5:Y:S08]  /*00a0*/  LDC.64 R58, c[0x0][0x218] ;  /* 0x00008600ff3a7b82 */ /* 0x000f700000000a00 */
[----:B------:R-:W5:Y:S08]  /*00b0*/  LDC.64 R50, c[0x0][0x228] ;  /* 0x00008a00ff327b82 */ /* 0x000f700000000a00 */
[----:B------:R-:W5:Y:S01]  /*00c0*/  LDC.64 R56, c[0x0][0x220] ;  /* 0x00008800ff387b82 */ /* 0x000f620000000a00 */
[----:B-1----:R-:W-:-:S02]  /*00d0*/  SHF.R.U32.HI R3, RZ, 0x2, R0 ;  /* 0x00000002ff037819 */ /* 0x002fc40000011600 */
[----:B------:R-:W-:Y:S02]  /*00e0*/  SHF.L.U32 R2, R0, 0x2, RZ ;  /* 0x0000000200027819 */ /* 0x000fe400000006ff */
[----:B---3--:R-:W-:Y:S02]  /*00f0*/  SHF.L.U32 R5, R5, 0x4, RZ ;  /* 0x0000000405057819 */ /* 0x008fe400000006ff */
[----:B------:R-:W-:Y:S02]  /*0100*/  SGXT.U32 R3, R3, 0x6 ;  /* 0x000000060303781a */ /* 0x000fe40000000000 */
[----:B------:R-:W-:Y:S02]  /*0110*/  LOP3.LUT R33, R5, 0xc, R2, 0xf8, !PT ;  /* 0x0000000c05217812 */ /* 0x000fe400078ef802 */
[----:B----4-:R-:W-:Y:S02]  /*0120*/  PRMT R18, R3, 0x6540, R4 ;  /* 0x0000654003127816 */ /* 0x010fe40000000004 */
[----:B------:R-:W-:-:S03]  /*0130*/  ISETP.GE.AND P3, PT, R33, 0x480, PT ;  /* 0x000004802100780c */ /* 0x000fc60003f66270 */
[----:B------:R-:W-:-:S04]  /*0140*/  IMAD R43, R18, 0x480, R33 ;  /* 0x00000480122b7824 */ /* 0x000fc800078e0221 */
[----:B--2---:R-:W-:-:S04]  /*0150*/  IMAD.WIDE R12, R43, 0x4, R60 ;  /* 0x000000042b0c7825 */ /* 0x004fc800078e023c */
[C---:B-----5:R-:W-:Y:S02]  /*0160*/  IMAD.WIDE R14, R43.reuse, 0x4, R58 ;  /* 0x000000042b0e7825 */ /* 0x060fe400078e023a */
[----:B------:R1:W2:Y:S04]  /*0170*/  @!P3 LDG.E.EL.128 R24, desc[UR6][R12.64] ;  /* 0x000000060c18b981 */ /* 0x0002a8000c2e1d00 */
[----:B------:R3:W2:Y:S01]  /*0180*/  @!P3 LDG.E.EL.128 R8, desc[UR6][R14.64] ;  /* 0x000000060e08b981 */ /* 0x0006a2000c2e1d00 */
[----:B------:R-:W-:Y:S02]  /*0190*/  CS2R R20, SRZ ;  /* 0x0000000000147805 */ /* 0x000fe4000001ff00 */
[----:B------:R-:W-:Y:S01]  /*01a0*/  CS2R R22, SRZ ;  /* 0x0000000000167805 */ /* 0x000fe2000001ff00 */
[----:B0-----:R-:W-:Y:S01]  /*01b0*/  IMAD.WIDE R34, R43, 0x4, R50 ;  /* 0x000000042b227825 */ /* 0x001fe200078e0232 */
[----:B------:R-:W-:-:S02]  /*01c0*/  CS2R R28, SRZ ;  /* 0x00000000001c7805 */ /* 0x000fc4000001ff00 */
[----:B------:R-:W-:Y:S02]  /*01d0*/  CS2R R30, SRZ ;  /* 0x00000000001e7805 */ /* 0x000fe4000001ff00 */
[----:B-1----:R-:W-:Y:S02]  /*01e0*/  CS2R R12, SRZ ;  /* 0x00000000000c7805 */ /* 0x002fe4000001ff00 */
[----:B------:R-:W-:Y:S01]  /*01f0*/  CS2R R16, SRZ ;  /* 0x0000000000107805 */ /* 0x000fe2000001ff00 */
[----:B------:R0:W4:Y:S01]  /*0200*/  @!P3 LDG.E.EL.128 R20, desc[UR6][R34.64] ;  /* 0x000000062214b981 */ /* 0x000122000c2e1d00 */
[----:B---3--:R-:W-:Y:S01]  /*0210*/  CS2R R14, SRZ ;  /* 0x00000000000e7805 */ /* 0x008fe2000001ff00 */
[----:B--2---:R-:W-:Y:S01]  /*0220*/  FADD R3, R8, R24 ;  /* 0x0000001808037221 */ /* 0x004fe20000000000 */
[----:B------:R-:W-:Y:S01]  /*0230*/  FADD R6, R9, R25 ;  /* 0x0000001909067221 */ /* 0x000fe20000000000 */
[----:B------:R-:W-:Y:S01]  /*0240*/  FADD R7, R10, R26 ;  /* 0x0000001a0a077221 */ /* 0x000fe20000000000 */
[----:B------:R-:W0:Y:S01]  /*0250*/  LDC.64 R24, c[0x0][0x230] ;  /* 0x00008c00ff187b82 */ /* 0x000e220000000a00 */
[----:B------:R-:W-:-:S02]  /*0260*/  LOP3.LUT R8, R18, 0x40, RZ, 0xfc, !PT ;  /* 0x0000004012087812 */ /* 0x000fc400078efcff */
[C---:B------:R-:W-:Y:S02]  /*0270*/  LOP3.LUT R10, R18.reuse, 0x80, RZ, 0xfc, !PT ;  /* 0x00000080120a7812 */ /* 0x040fe400078efcff */
[----:B------:R-:W-:Y:S01]  /*0280*/  LOP3.LUT R26, R18, 0xc0, RZ, 0xfc, !PT ;  /* 0x000000c0121a7812 */ /* 0x000fe200078efcff */
[----:B------:R-:W-:Y:S02]  /*0290*/  IMAD R49, R8, 0x480, R33 ;  /* 0x0000048008317824 */ /* 0x000fe400078e0221 */
[----:B------:R-:W-:Y:S01]  /*02a0*/  FADD R8, R11, R27 ;  /* 0x0000001b0b087221 */ /* 0x000fe20000000000 */
[--C-:B------:R-:W-:Y:S01]  /*02b0*/  IMAD R55, R10, 0x480, R33.reuse ;  /* 0x000004800a377824 */ /* 0x100fe200078e0221 */
[----:B------:R-:W-:Y:S01]  /*02c0*/  CS2R R18, SRZ ;  /* 0x0000000000127805 */ /* 0x000fe2000001ff00 */
[----:B------:R-:W-:Y:S01]  /*02d0*/  IMAD R9, R26, 0x480, R33 ;  /* 0x000004801a097824 */ /* 0x000fe200078e0221 */
[----:B------:R-:W-:Y:S01]  /*02e0*/  CS2R R26, SRZ ;  /* 0x00000000001a7805 */ /* 0x000fe2000001ff00 */
[----:B------:R-:W-:-:S04]  /*02f0*/  IMAD.WIDE R38, R49, 0x4, R50 ;  /* 0x0000000431267825 */ /* 0x000fc800078e0232 */
[--C-:B------:R-:W-:Y:S01]  /*0300*/  IMAD.WIDE R40, R55, 0x4, R50.reuse ;  /* 0x0000000437287825 */ /* 0x100fe200078e0232 */
[----:B------:R-:W2:Y:S03]  /*0310*/  @!P3 LDG.E.EL.128 R12, desc[UR6][R38.64] ;  /* 0x00000006260cb981 */ /* 0x000ea6000c2e1d00 */
[----:B------:R-:W-:Y:S01]  /*0320*/  IMAD.WIDE R50, R9, 0x4, R50 ;  /* 0x0000000409327825 */ /* 0x000fe200078e0232 */
[----:B------:R-:W3:Y:S03]  /*0330*/  @!P3 LDG.E.EL.128 R28, desc[UR6][R40.64] ;  /* 0x00000006281cb981 */ /* 0x000ee6000c2e1d00 */
[----:B0-----:R-:W-:Y:S01]  /*0340*/  IMAD.WIDE R34, R33, 0x4, R24 ;  /* 0x0000000421227825 */ /* 0x001fe200078e0218 */
[----:B------:R-:W-:Y:S01]  /*0350*/  CS2R R24, SRZ ;  /* 0x0000000000187805 */ /* 0x000fe2000001ff00 */
[----:B------:R-:W5:Y:S05]  /*0360*/  @!P3 LDG.E.EL.128 R16, desc[UR6][R50.64] ;  /* 0x000000063210b981 */ /* 0x000f6a000c2e1d00 */
[----:B------:R0:W4:Y:S01]  /*0370*/  @!P3 LDG.E.EL.128 R24, desc[UR6][R34.64] ;  /* 0x000000062218b981 */ /* 0x000122000c2e1d00 */
[----:B------:R-:W-:-:S04]  /*0380*/  IMAD.WIDE R36, R49, 0x4, R60 ;  /* 0x0000000431247825 */ /* 0x000fc800078e023c */
[----:B------:R-:W-:-:S04]  /*0390*/  IMAD.WIDE R46, R55, 0x4, R60 ;  /* 0x00000004372e7825 */ /* 0x000fc800078e023c */
[----:B------:R-:W-:-:S04]  /*03a0*/  IMAD.WIDE R44, R49, 0x4, R58 ;  /* 0x00000004312c7825 */ /* 0x000fc800078e023a */
[----:B------:R-:W-:Y:S01]  /*03b0*/  IMAD.WIDE R52, R55, 0x4, R58 ;  /* 0x0000000437347825 */ /* 0x000fe200078e023a */
[----:B------:R-:W-:-:S03]  /*03c0*/  CS2R R32, SRZ ;  /* 0x0000000000207805 */ /* 0x000fc6000001ff00 */
[----:B------:R-:W-:Y:S01]  /*03d0*/  IMAD.WIDE R42, R43, 0x4, R56 ;  /* 0x000000042b2a7825 */ /* 0x000fe200078e0238 */
[----:B0-----:R-:W-:-:S03]  /*03e0*/  CS2R R34, SRZ ;  /* 0x0000000000227805 */ /* 0x001fc6000001ff00 */
[----:B------:R-:W-:-:S03]  /*03f0*/  IMAD.WIDE R48, R49, 0x4, R56 ;  /* 0x0000000431307825 */ /* 0x000fc600078e0238 */
[----:B------:R-:W2:Y:S01]  /*0400*/  @!P3 LDG.E.EL.128 R32, desc[UR6][R36.64] ;  /* 0x000000062420b981 */ /* 0x000ea2000c2e1d00 */
[----:B------:R-:W-:-:S04]  /*0410*/  IMAD.WIDE R54, R55, 0x4, R56 ;  /* 0x0000000437367825 */ /* 0x000fc800078e0238 */
[----:B------:R-:W-:-:S04]  /*0420*/  IMAD.WIDE R60, R9, 0x4, R60 ;  /* 0x00000004093c7825 */ /* 0x000fc800078e023c */
[----:B------:R-:W-:-:S04]  /*0430*/  IMAD.WIDE R58, R9, 0x4, R58 ;  /* 0x00000004093a7825 */ /* 0x000fc800078e023a */
[----:B------:R-:W-:-:S04]  /*0440*/  IMAD.WIDE R56, R9, 0x4, R56 ;  /* 0x0000000409387825 */ /* 0x000fc800078e0238 */
[C---:B----4-:R-:W-:Y:S01]  /*0450*/  FADD R23, -R27.reuse, R23 ;  /* 0x000000171b177221 */ /* 0x050fe20000000100 */
[C---:B---3--:R-:W-:Y:S01]  /*0460*/  FADD R31, -R27.reuse, R31 ;  /* 0x0000001f1b1f7221 */ /* 0x048fe20000000100 */
[C---:B-----5:R-:W-:Y:S01]  /*0470*/  FADD R19, -R27.reuse, R19 ;  /* 0x000000131b137221 */ /* 0x060fe20000000100 */
[----:B--2---:R-:W-:Y:S01]  /*0480*/  FADD R9, -R27, R15 ;  /* 0x0000000f1b097221 */ /* 0x004fe20000000100 */
[C---:B------:R-:W-:Y:S01]  /*0490*/  FADD R22, -R26.reuse, R22 ;  /* 0x000000161a167221 */ /* 0x040fe20000000100 */
[C---:B------:R-:W-:Y:S01]  /*04a0*/  FADD R30, -R26.reuse, R30 ;  /* 0x0000001e1a1e7221 */ /* 0x040fe20000000100 */
[C---:B------:R-:W-:Y:S01]  /*04b0*/  FADD R18, -R26.reuse, R18 ;  /* 0x000000121a127221 */ /* 0x040fe20000000100 */
[----:B------:R-:W-:Y:S01]  /*04c0*/  FADD R10, -R26, R14 ;  /* 0x0000000e1a0a7221 */ /* 0x000fe20000000100 */
        /* <DEDUP_REMOVED lines=8> */
[----:B------:R-:W-:-:S02]  /*0550*/  CS2R R24, SRZ ;  /* 0x0000000000187805 */ /* 0x000fc4000001ff00 */
[----:B------:R-:W-:-:S06]  /*0560*/  CS2R R26, SRZ ;  /* 0x00000000001a7805 */ /* 0x000fcc000001ff00 */
[----:B------:R-:W2:Y:S01]  /*0570*/  @!P3 LDG.E.EL.128 R24, desc[UR6][R44.64] ;  /* 0x000000062c18b981 */ /* 0x000ea2000c2e1d00 */
[----:B------:R-:W-:Y:S02]  /*0580*/  CS2R R12, SRZ ;  /* 0x00000000000c7805 */ /* 0x000fe4000001ff00 */
[----:B------:R-:W-:-:S06]  /*0590*/  CS2R R14, SRZ ;  /* 0x00000000000e7805 */ /* 0x000fcc000001ff00 */
[----:B------:R-:W3:Y:S01]  /*05a0*/  @!P3 LDG.E.EL.128 R12, desc[UR6][R46.64] ;  /* 0x000000062e0cb981 */ /* 0x000ee2000c2e1d00 */
[----:B--2---:R-:W-:Y:S01]  /*05b0*/  FADD R37, R24, R32 ;  /* 0x0000002018257221 */ /* 0x004fe20000000000 */
[----:B------:R-:W-:Y:S01]  /*05c0*/  FADD R36, R25, R33 ;  /* 0x0000002119247221 */ /* 0x000fe20000000000 */
[----:B------:R-:W-:Y:S01]  /*05d0*/  FADD R39, R26, R34 ;  /* 0x000000221a277221 */ /* 0x000fe20000000000 */
[----:B------:R-:W-:Y:S01]  /*05e0*/  FADD R38, R27, R35 ;  /* 0x000000231b267221 */ /* 0x000fe20000000000 */
[----:B------:R-:W-:Y:S02]  /*05f0*/  CS2R R32, SRZ ;  /* 0x0000000000207805 */ /* 0x000fe4000001ff00 */
[----:B------:R-:W-:-:S06]  /*0600*/  CS2R R34, SRZ ;  /* 0x0000000000227805 */ /* 0x000fcc000001ff00 */
[----:B------:R-:W3:Y:S01]  /*0610*/  @!P3 LDG.E.EL.128 R32, desc[UR6][R52.64] ;  /* 0x000000063420b981 */ /* 0x000ee2000c2e1d00 */
[----:B------:R-:W-:Y:S02]  /*0620*/  CS2R R24, SRZ ;  /* 0x0000000000187805 */ /* 0x000fe4000001ff00 */
[----:B------:R-:W-:-:S06]  /*0630*/  CS2R R26, SRZ ;  /* 0x00000000001a7805 */ /* 0x000fcc000001ff00 */
[----:B------:R-:W2:Y:S01]  /*0640*/  @!P3 LDG.E.EL.128 R24, desc[UR6][R60.64] ;  /* 0x000000063c18b981 */ /* 0x000ea2000c2e1d00 */
[----:B---3--:R-:W-:Y:S01]  /*0650*/  FADD R41, R32, R12 ;  /* 0x0000000c20297221 */ /* 0x008fe20000000000 */
[----:B------:R-:W-:Y:S01]  /*0660*/  FADD R44, R33, R13 ;  /* 0x0000000d212c7221 */ /* 0x000fe20000000000 */
[----:B------:R-:W-:Y:S01]  /*0670*/  FADD R47, R34, R14 ;  /* 0x0000000e222f7221 */ /* 0x000fe20000000000 */
[----:B------:R-:W-:Y:S01]  /*0680*/  FADD R50, R35, R15 ;  /* 0x0000000f23327221 */ /* 0x000fe20000000000 */
[----:B------:R-:W-:Y:S02]  /*0690*/  CS2R R32, SRZ ;  /* 0x0000000000207805 */ /* 0x000fe4000001ff00 */
        /* <DEDUP_REMOVED lines=11> */
[----:B------:R0:W2:Y:S02]  /*0750*/  @!P3 LDG.E.EL.128 R24, desc[UR6][R54.64] ;  /* 0x000000063618b981 */ /* 0x0000a4000c2e1d00 */
[----:B0-----:R-:W0:Y:S01]  /*0760*/  LDC.64 R54, c[0x0][0x238] ;  /* 0x00008e00ff367b82 */ /* 0x001e220000000a00 */
[----:B---3--:R-:W-:Y:S01]  /*0770*/  FADD R45, R32, R15 ;  /* 0x0000000f202d7221 */ /* 0x008fe20000000000 */
[----:B------:R-:W-:Y:S01]  /*0780*/  FADD R46, R33, R14 ;  /* 0x0000000e212e7221 */ /* 0x000fe20000000000 */
[----:B------:R-:W-:Y:S02]  /*0790*/  CS2R R32, SRZ ;  /* 0x0000000000207805 */ /* 0x000fe4000001ff00 */
[----:B------:R-:W-:-:S06]  /*07a0*/  CS2R R34, SRZ ;  /* 0x0000000000227805 */ /* 0x000fcc000001ff00 */
[----:B------:R1:W3:Y:S02]  /*07b0*/  @!P3 LDG.E.EL.128 R32, desc[UR6][R48.64] ;  /* 0x000000063020b981 */ /* 0x0002e4000c2e1d00 */
[----:B-1----:R-:W-:-:S05]  /*07c0*/  LOP3.LUT R49, R5, 0xc, R2, 0xf8, !PT ;  /* 0x0000000c05317812 */ /* 0x002fca00078ef802 */
[----:B0-----:R-:W-:-:S04]  /*07d0*/  IMAD.WIDE R54, R49, 0x4, R54 ;  /* 0x0000000431367825 */ /* 0x001fc800078e0236 */
[----:B------:R-:W-:Y:S01]  /*07e0*/  FADD R51, R52, R13 ;  /* 0x0000000d34337221 */ /* 0x000fe20000000000 */
[----:B------:R-:W-:Y:S01]  /*07f0*/  FADD R52, R53, R12 ;  /* 0x0000000c35347221 */ /* 0x000fe20000000000 */
[----:B------:R-:W-:Y:S02]  /*0800*/  CS2R R12, SRZ ;  /* 0x00000000000c7805 */ /* 0x000fe4000001ff00 */
[----:B------:R-:W-:-:S06]  /*0810*/  CS2R R14, SRZ ;  /* 0x00000000000e7805 */ /* 0x000fcc000001ff00 */
[----:B------:R0:W4:Y:S02]  /*0820*/  @!P3 LDG.E.EL.128 R12, desc[UR6][R42.64] ;  /* 0x000000062a0cb981 */ /* 0x000124000c2e1d00 */
[----:B0-----:R-:W0:Y:S01]  /*0830*/  LDC.64 R42, c[0x0][0x240] ;  /* 0x00009000ff2a7b82 */ /* 0x001e220000000a00 */
[----:B--2---:R-:W-:Y:S01]  /*0840*/  FADD R50, R50, R27 ;  /* 0x0000001b32327221 */ /* 0x004fe20000000000 */
[----:B------:R-:W-:Y:S01]  /*0850*/  FADD R47, R47, R26 ;  /* 0x0000001a2f2f7221 */ /* 0x000fe20000000000 */
[----:B------:R-:W-:Y:S01]  /*0860*/  FADD R44, R44, R25 ;  /* 0x000000192c2c7221 */ /* 0x000fe20000000000 */
[----:B------:R-:W-:Y:S01]  /*0870*/  FADD R41, R41, R24 ;  /* 0x0000001829297221 */ /* 0x000fe20000000000 */
[----:B------:R-:W-:Y:S02]  /*0880*/  CS2R R24, SRZ ;  /* 0x0000000000187805 */ /* 0x000fe4000001ff00 */
[----:B------:R-:W-:-:S06]  /*0890*/  CS2R R26, SRZ ;  /* 0x00000000001a7805 */ /* 0x000fcc000001ff00 */
[----:B------:R-:W2:Y:S01]  /*08a0*/  @!P3 LDG.E.EL.128 R24, desc[UR6][R54.64] ;  /* 0x000000063618b981 */ /* 0x000ea2000c2e1d00 */
[----:B---3--:R-:W-:Y:S01]  /*08b0*/  FADD R48, R38, R35 ;  /* 0x0000002326307221 */ /* 0x008fe20000000000 */
[----:B------:R-:W-:Y:S01]  /*08c0*/  FADD R56, R37, R32 ;  /* 0x0000002025387221 */ /* 0x000fe20000000000 */
[----:B----4-:R-:W-:Y:S01]  /*08d0*/  FADD R8, R8, R15 ;  /* 0x0000000f08087221 */ /* 0x010fe20000000000 */
[----:B------:R-:W-:Y:S01]  /*08e0*/  HFMA2.MMA R15, -RZ, RZ, 1.625, 0 ;  /* 0x3e800000ff0f7435 */ /* 0x000fe200000001ff */
[----:B------:R-:W-:Y:S01]  /*08f0*/  FADD R13, R6, R13 ;  /* 0x0000000d060d7221 */ /* 0x000fe20000000000 */
[----:B------:R-:W-:Y:S01]  /*0900*/  FADD R14, R7, R14 ;  /* 0x0000000e070e7221 */ /* 0x000fe20000000000 */
[----:B------:R-:W-:Y:S01]  /*0910*/  FADD R53, R39, R34 ;  /* 0x0000002227357221 */ /* 0x000fe20000000000 */
[----:B------:R-:W-:Y:S01]  /*0920*/  CS2R R34, SRZ ;  /* 0x0000000000227805 */ /* 0x000fe2000001ff00 */
[----:B0-----:R-:W-:-:S04]  /*0930*/  IMAD.WIDE R42, R49, 0x4, R42 ;  /* 0x00000004312a7825 */ /* 0x001fc800078e022a */
[----:B--2---:R-:W-:Y:S01]  /*0940*/  FADD R38, R24, 9.9999997473787516356e-06 ;  /* 0x3727c5ac18267421 */ /* 0x004fe20000000000 */
[----:B------:R-:W-:-:S03]  /*0950*/  FADD R24, R36, R33 ;  /* 0x0000002124187221 */ /* 0x000fc60000000000 */
[----:B------:R-:W0:Y:S01]  /*0960*/  MUFU.SQRT R36, R38 ;  /* 0x0000002600247308 */ /* 0x000e220000002000 */
[----:B------:R-:W-:-:S07]  /*0970*/  FADD R25, R25, 9.9999997473787516356e-06 ;  /* 0x3727c5ac19197421 */ /* 0x000fce0000000000 */
[----:B------:R-:W1:Y:S01]  /*0980*/  MUFU.SQRT R37, R25 ;  /* 0x0000001900257308 */ /* 0x000e620000002000 */
[C---:B0-----:R-:W-:Y:S02]  /*0990*/  FSETP.GT.AND P0, PT, R36.reuse, 8.50705917302346158658e+37, PT ;  /* 0x7e8000002400780b */ /* 0x041fe40003f04000 */
[----:B------:R-:W-:Y:S01]  /*09a0*/  FSETP.GEU.AND P4, PT, R36, 1.175494350822287508e-38, PT ;  /* 0x008000002400780b */ /* 0x000fe20003f8e000 */
[----:B------:R-:W-:Y:S01]  /*09b0*/  FADD R27, R27, 9.9999997473787516356e-06 ;  /* 0x3727c5ac1b1b7421 */ /* 0x000fe20000000000 */
[----:B-1----:R-:W-:-:S05]  /*09c0*/  FSETP.GT.AND P1, PT, R37, 8.50705917302346158658e+37, PT ;  /* 0x7e8000002500780b */ /* 0x002fca0003f24000 */
[----:B------:R-:W0:Y:S01]  /*09d0*/  MUFU.SQRT R27, R27 ;  /* 0x0000001b001b7308 */ /* 0x000e220000002000 */
[----:B------:R-:W-:-:S03]  /*09e0*/  FSETP.GEU.AND P5, PT, R37, 1.175494350822287508e-38, PT ;  /* 0x008000002500780b */ /* 0x000fc60003fae000 */
[----:B------:R-:W-:-:S04]  /*09f0*/  @P0 FMUL R36, R36, 0.25 ;  /* 0x3e80000024240820 */ /* 0x000fc80000400000 */
[----:B------:R-:W-:-:S04]  /*0a00*/  @!P4 FMUL R36, R36, 16777216 ;  /* 0x4b8000002424c820 */ /* 0x000fc80000400000 */
[----:B------:R-:W1:Y:S01]  /*0a10*/  MUFU.RCP R25, R36 ;  /* 0x0000002400197308 */ /* 0x000e620000001000 */
[----:B------:R-:W-:Y:S01]  /*0a20*/  @P1 FMUL R37, R37, 0.25 ;  /* 0x3e80000025251820 */ /* 0x000fe20000400000 */
[----:B------:R-:W-:-:S03]  /*0a30*/  FSEL R6, R15, 1, P0 ;  /* 0x3f8000000f067808 */ /* 0x000fc60000000000 */
[----:B------:R-:W-:Y:S01]  /*0a40*/  @!P5 FMUL R37, R37, 16777216 ;  /* 0x4b8000002525d820 */ /* 0x000fe20000400000 */
[C---:B0-----:R-:W-:Y:S01]  /*0a50*/  FSETP.GT.AND P2, PT, R27.reuse, 8.50705917302346158658e+37, PT ;  /* 0x7e8000001b00780b */ /* 0x041fe20003f44000 */
[----:B------:R-:W-:Y:S01]  /*0a60*/  @!P4 FMUL R6, R6, 16777216 ;  /* 0x4b8000000606c820 */ /* 0x000fe20000400000 */
[----:B------:R-:W-:-:S03]  /*0a70*/  FSETP.GEU.AND P0, PT, R27, 1.175494350822287508e-38, PT ;  /* 0x008000001b00780b */ /* 0x000fc60003f0e000 */
[----:B------:R-:W0:Y:S01]  /*0a80*/  MUFU.RCP R37, R37 ;  /* 0x0000002500257308 */ /* 0x000e220000001000 */
[----:B-1----:R-:W-:Y:S01]  /*0a90*/  FMUL R25, R25, R6 ;  /* 0x0000000619197220 */ /* 0x002fe20000400000 */
[----:B------:R-:W-:-:S06]  /*0aa0*/  FSEL R6, R15, 1, P1 ;  /* 0x3f8000000f067808 */ /* 0x000fcc0000800000 */
[----:B------:R-:W-:Y:S01]  /*0ab0*/  @P2 FMUL R27, R27, 0.25 ;  /* 0x3e8000001b1b2820 */ /* 0x000fe20000400000 */
[----:B------:R-:W-:-:S03]  /*0ac0*/  @!P5 FMUL R6, R6, 16777216 ;  /* 0x4b8000000606d820 */ /* 0x000fc60000400000 */
[----:B------:R-:W-:Y:S01]  /*0ad0*/  @!P0 FMUL R27, R27, 16777216 ;  /* 0x4b8000001b1b8820 */ /* 0x000fe20000400000 */
[----:B0-----:R-:W-:Y:S02]  /*0ae0*/  FMUL R60, R37, R6 ;  /* 0x00000006253c7220 */ /* 0x001fe40000400000 */
[----:B------:R-:W0:Y:S03]  /*0af0*/  LDC.64 R6, c[0x0][0x248] ;  /* 0x00009200ff067b82 */ /* 0x000e260000000a00 */
[----:B------:R-:W1:Y:S01]  /*0b00*/  MUFU.RCP R27, R27 ;  /* 0x0000001b001b7308 */ /* 0x000e620000001000 */
[----:B------:R-:W-:Y:S02]  /*0b10*/  FSEL R36, R15, 1, P2 ;  /* 0x3f8000000f247808 */ /* 0x000fe40001000000 */
[----:B------:R-:W-:-:S03]  /*0b20*/  CS2R R32, SRZ ;  /* 0x0000000000207805 */ /* 0x000fc6000001ff00 */
[----:B------:R-:W-:Y:S01]  /*0b30*/  @!P0 FMUL R36, R36, 16777216 ;  /* 0x4b80000024248820 */ /* 0x000fe20000400000 */
[C---:B------:R-:W-:Y:S02]  /*0b40*/  FMUL R54, R60.reuse, R11 ;  /* 0x0000000b3c367220 */ /* 0x040fe40000400000 */
[----:B------:R2:W3:Y:S01]  /*0b50*/  @!P3 LDG.E.EL.128 R32, desc[UR6][R42.64] ;  /* 0x000000062a20b981 */ /* 0x0004e2000c2e1d00 */
[C---:B------:R-:W-:Y:S01]  /*0b60*/  FMUL R58, R60.reuse, R29 ;  /* 0x0000001d3c3a7220 */ /* 0x040fe20000400000 */
[----:B------:R-:W-:Y:S01]  /*0b70*/  CS2R R38, SRZ ;  /* 0x0000000000267805 */ /* 0x000fe2000001ff00 */
[----:B-1----:R-:W-:Y:S01]  /*0b80*/  FMUL R36, R27, R36 ;  /* 0x000000241b247220 */ /* 0x002fe20000400000 */
[C---:B--2---:R-:W-:Y:S01]  /*0b90*/  FMUL R42, R60.reuse, R21 ;  /* 0x000000153c2a7220 */ /* 0x044fe20000400000 */
[----:B------:R-:W-:Y:S02]  /*0ba0*/  FMUL R60, R60, R17 ;  /* 0x000000113c3c7220 */ /* 0x000fe40000400000 */
[C---:B------:R-:W-:Y:S01]  /*0bb0*/  FMUL R23, R36.reuse, R23 ;  /* 0x0000001724177220 */ /* 0x040fe20000400000 */
[C---:B------:R-:W-:Y:S01]  /*0bc0*/  FMUL R17, R36.reuse, R9 ;  /* 0x0000000924117220 */ /* 0x040fe20000400000 */
[C---:B------:R-:W-:Y:S01]  /*0bd0*/  FMUL R11, R36.reuse, R31 ;  /* 0x0000001f240b7220 */ /* 0x040fe20000400000 */
[----:B------:R-:W-:Y:S01]  /*0be0*/  FMUL R19, R36, R19 ;  /* 0x0000001324137220 */ /* 0x000fe20000400000 */
[----:B------:R-:W-:Y:S01]  /*0bf0*/  CS2R R36, SRZ ;  /* 0x0000000000247805 */ /* 0x000fe2000001ff00 */
[----:B0-----:R-:W-:-:S05]  /*0c00*/  IMAD.WIDE R6, R49, 0x4, R6 ;  /* 0x0000000431067825 */ /* 0x001fca00078e0206 */
[----:B------:R0:W3:Y:S01]  /*0c10*/  @!P3 LDG.E.EL.128 R36, desc[UR6][R6.64] ;  /* 0x000000060624b981 */ /* 0x0000e2000c2e1d00 */
[----:B------:R-:W-:Y:S01]  /*0c20*/  FADD R27, R26, 9.9999997473787516356e-06 ;  /* 0x3727c5ac1a1b7421 */ /* 0x000fe20000000000 */
[----:B------:R-:W1:Y:S05]  /*0c30*/  S2R R9, SR_TID.X ;  /* 0x0000000000097919 */ /* 0x000e6a0000002100 */
[----:B------:R-:W2:Y:S01]  /*0c40*/  MUFU.SQRT R27, R27 ;  /* 0x0000001b001b7308 */ /* 0x000ea20000002000 */
[----:B------:R-:W4:Y:S01]  /*0c50*/  S2UR UR5, SR_CgaCtaId ;  /* 0x00000000000579c3 */ /* 0x000f220000008800 */
[C---:B--2---:R-:W-:Y:S02]  /*0c60*/  FSETP.GT.AND P0, PT, R27.reuse, 8.50705917302346158658e+37, PT ;  /* 0x7e8000001b00780b */ /* 0x044fe40003f04000 */
[----:B------:R-:W-:-:S02]  /*0c70*/  FSETP.GEU.AND P1, PT, R27, 1.175494350822287508e-38, PT ;  /* 0x008000001b00780b */ /* 0x000fc40003f2e000 */
[----:B0-----:R-:W-:Y:S01]  /*0c80*/  SHF.L.U32 R6, R0, 0xa, RZ ;  /* 0x0000000a00067819 */ /* 0x001fe200000006ff */
[----:B------:R-:W-:-:S03]  /*0c90*/  UMOV UR4, 0x400 ;  /* 0x0000040000047882 */ /* 0x000fc60000000000 */
[----:B------:R-:W-:-:S05]  /*0ca0*/  LOP3.LUT R6, R6, 0xc00, RZ, 0xc0, !PT ;  /* 0x00000c0006067812 */ /* 0x000fca00078ec0ff */
[----:B------:R-:W-:Y:S01]  /*0cb0*/  @P0 FMUL R27, R27, 0.25 ;  /* 0x3e8000001b1b0820 */ /* 0x000fe20000400000 */
[--C-:B-1----:R-:W-:Y:S01]  /*0cc0*/  SHF.R.U32.HI R29, RZ, 0x2, R9.reuse ;  /* 0x00000002ff1d7819 */ /* 0x102fe20000011609 */
[----:B----4-:R-:W-:Y:S02]  /*0cd0*/  UPRMT UR4, UR5, 0x654, UR4 ;  /* 0x0000065405047896 */ /* 0x010fe40008000004 */
[----:B------:R-:W-:Y:S01]  /*0ce0*/  @!P1 FMUL R27, R27, 16777216 ;  /* 0x4b8000001b1b9820 */ /* 0x000fe20000400000 */
[----:B------:R-:W-:Y:S02]  /*0cf0*/  SGXT.U32 R29, R29, 0x6 ;  /* 0x000000061d1d781a */ /* 0x000fe40000000000 */
[C---:B------:R-:W-:Y:S02]  /*0d00*/  LOP3.LUT R21, R6.reuse, 0x100, RZ, 0xfc, !PT ;  /* 0x0000010006157812 */ /* 0x040fe400078efcff */
[----:B------:R-:W-:Y:S01]  /*0d10*/  LOP3.LUT R29, R6, R29, RZ, 0xfc, !PT ;  /* 0x0000001d061d7212 */ /* 0x000fe200078efcff */
[----:B------:R-:W0:Y:S01]  /*0d20*/  MUFU.RCP R27, R27 ;  /* 0x0000001b001b7308 */ /* 0x000e220000001000 */
[----:B------:R-:W-:Y:S01]  /*0d30*/  FADD R3, R3, R12 ;  /* 0x0000000c03037221 */ /* 0x000fe20000000000 */
[----:B------:R-:W-:-:S04]  /*0d40*/  SHF.R.U32.HI R9, RZ, 0x2, R9 ;  /* 0x00000002ff097819 */ /* 0x000fc80000011609 */
[----:B------:R-:W-:Y:S02]  /*0d50*/  LOP3.LUT R9, R9, 0x30, RZ, 0xc0, !PT ;  /* 0x0000003009097812 */ /* 0x000fe400078ec0ff */
[----:B------:R-:W-:-:S04]  /*0d60*/  SHF.R.U32.HI R0, RZ, 0x6, R0 ;  /* 0x00000006ff007819 */ /* 0x000fc80000011600 */
[----:B------:R-:W-:-:S04]  /*0d70*/  SGXT.U32 R0, R0, 0x2 ;  /* 0x000000020000781a */ /* 0x000fc80000000000 */
[----:B------:R-:W-:-:S04]  /*0d80*/  LOP3.LUT R0, R0, R5, RZ, 0xfc, !PT ;  /* 0x0000000500007212 */ /* 0x000fc800078efcff */
[----:B------:R-:W-:Y:S01]  /*0d90*/  LOP3.LUT R5, R0, 0x4, RZ, 0xfc, !PT ;  /* 0x0000000400057812 */ /* 0x000fe200078efcff */
[-CC-:B---3--:R-:W-:Y:S01]  /*0da0*/  FFMA R26, R19, R35.reuse, R39.reuse ;  /* 0x00000023131a7223 */ /* 0x188fe20000000027 */
[-CC-:B------:R-:W-:Y:S01]  /*0db0*/  FFMA R11, R11, R35.reuse, R39.reuse ;  /* 0x000000230b0b7223 */ /* 0x180fe20000000027 */
[-CC-:B------:R-:W-:Y:S01]  /*0dc0*/  FFMA R17, R17, R35.reuse, R39.reuse ;  /* 0x0000002311117223 */ /* 0x180fe20000000027 */
[----:B------:R-:W-:Y:S01]  /*0dd0*/  FFMA R35, R23, R35, R39 ;  /* 0x0000002317237223 */ /* 0x000fe20000000027 */
[-CC-:B------:R-:W-:Y:S01]  /*0de0*/  FFMA R60, R60, R33.reuse, R37.reuse ;  /* 0x000000213c3c7223 */ /* 0x180fe20000000025 */
[-CC-:B------:R-:W-:Y:S01]  /*0df0*/  FFMA R7, R58, R33.reuse, R37.reuse ;  /* 0x000000213a077223 */ /* 0x180fe20000000025 */
[-CC-:B------:R-:W-:Y:S01]  /*0e00*/  FFMA R19, R54, R33.reuse, R37.reuse ;  /* 0x0000002136137223 */ /* 0x180fe20000000025 */
[----:B------:R-:W-:Y:S01]  /*0e10*/  FFMA R42, R42, R33, R37 ;  /* 0x000000212a2a7223 */ /* 0x000fe20000000025 */
[C---:B------:R-:W-:Y:S02]  /*0e20*/  LOP3.LUT R23, R6.reuse, 0x200, RZ, 0xfc, !PT ;  /* 0x0000020006177812 */ /* 0x040fe400078efcff */
[----:B------:R-:W-:-:S02]  /*0e30*/  LOP3.LUT R33, R6, 0x300, RZ, 0xfc, !PT ;  /* 0x0000030006217812 */ /* 0x000fc400078efcff */
[----:B------:R-:W-:Y:S02]  /*0e40*/  LEA.HI R6, R6, UR4, RZ, 0x1c ;  /* 0x0000000406067c11 */ /* 0x000fe4000f8fe0ff */
[----:B------:R-:W-:Y:S02]  /*0e50*/  LEA.HI R58, R21, UR4, RZ, 0x1c ;  /* 0x00000004153a7c11 */ /* 0x000fe4000f8fe0ff */
[----:B------:R-:W-:Y:S02]  /*0e60*/  LEA.HI R31, R23, UR4, RZ, 0x1c ;  /* 0x00000004171f7c11 */ /* 0x000fe4000f8fe0ff */
[----:B------:R-:W-:Y:S01]  /*0e70*/  LEA.HI R33, R33, UR4, RZ, 0x1c ;  /* 0x0000000421217c11 */ /* 0x000fe2000f8fe0ff */
[----:B------:R-:W-:Y:S01]  /*0e80*/  IMAD R21, R29, 0x4, R6 ;  /* 0x000000041d157824 */ /* 0x000fe200078e0206 */
[----:B------:R-:W-:Y:S01]  /*0e90*/  FSEL R54, R15, 1, P0 ;  /* 0x3f8000000f367808 */ /* 0x000fe20000000000 */
[----:B------:R-:W-:Y:S01]  /*0ea0*/  FMUL R39, R25, R28 ;  /* 0x0000001c19277220 */ /* 0x000fe20000400000 */
[----:B------:R-:W-:-:S02]  /*0eb0*/  LEA R23, R29, R58, 0x2 ;  /* 0x0000003a1d177211 */ /* 0x000fc400078e10ff */
[C---:B------:R-:W-:Y:S02]  /*0ec0*/  LEA R15, R29.reuse, R31, 0x2 ;  /* 0x0000001f1d0f7211 */ /* 0x040fe400078e10ff */
[----:B------:R-:W-:Y:S01]  /*0ed0*/  LEA R6, R29, R33, 0x2 ;  /* 0x000000211d067211 */ /* 0x000fe200078e10ff */
[C---:B------:R-:W-:Y:S01]  /*0ee0*/  FMUL R29, R25.reuse, R20 ;  /* 0x00000014191d7220 */ /* 0x040fe20000400000 */
[C---:B------:R-:W-:Y:S01]  /*0ef0*/  FMUL R33, R25.reuse, R40 ;  /* 0x0000002819217220 */ /* 0x040fe20000400000 */
[----:B------:R-:W-:Y:S01]  /*0f00*/  FMUL R25, R25, R16 ;  /* 0x0000001019197220 */ /* 0x000fe20000400000 */
[----:B------:R-:W-:Y:S01]  /*0f10*/  @!P1 FMUL R54, R54, 16777216 ;  /* 0x4b80000036369820 */ /* 0x000fe20000400000 */
[-CC-:B------:R-:W-:Y:S01]  /*0f20*/  FFMA R12, R39, R32.reuse, R36.reuse ;  /* 0x00000020270c7223 */ /* 0x180fe20000000024 */
[-CC-:B------:R-:W-:Y:S01]  /*0f30*/  FFMA R33, R33, R32.reuse, R36.reuse ;  /* 0x0000002021217223 */ /* 0x180fe20000000024 */
[-CC-:B------:R-:W-:Y:S01]  /*0f40*/  FFMA R25, R25, R32.reuse, R36.reuse ;  /* 0x0000002019197223 */ /* 0x180fe20000000024 */
[----:B------:R-:W-:Y:S01]  /*0f50*/  FFMA R32, R29, R32, R36 ;  /* 0x000000201d207223 */ /* 0x000fe20000000024 */
[----:B0-----:R-:W-:-:S04]  /*0f60*/  FMUL R27, R27, R54 ;  /* 0x000000361b1b7220 */ /* 0x001fc80000400000 */
[----:B------:R-:W-:Y:S01]  /*0f70*/  FMUL R31, R27, R22 ;  /* 0x000000161b1f7220 */ /* 0x000fe20000400000 */
[C---:B------:R-:W-:Y:S01]  /*0f80*/  FSETP.GEU.AND P2, PT, R3.reuse, -R32, PT ;  /* 0x800000200300720b */ /* 0x040fe20003f4e000 */
[----:B------:R-:W-:Y:S01]  /*0f90*/  FADD R3, R3, R32 ;  /* 0x0000002003037221 */ /* 0x000fe20000000000 */
[C---:B------:R-:W-:Y:S01]  /*0fa0*/  FMUL R37, R27.reuse, R10 ;  /* 0x0000000a1b257220 */ /* 0x040fe20000400000 */
[----:B------:R-:W-:Y:S01]  /*0fb0*/  FMUL R43, R27, R30 ;  /* 0x0000001e1b2b7220 */ /* 0x000fe20000400000 */
[----:B------:R-:W-:Y:S01]  /*0fc0*/  FFMA R31, R31, R34, R38 ;  /* 0x000000221f1f7223 */ /* 0x000fe20000000026 */
[----:B------:R-:W-:Y:S01]  /*0fd0*/  FSETP.GEU.AND P3, PT, R13, -R42, PT ;  /* 0x8000002a0d00720b */ /* 0x000fe20003f6e000 */
[----:B------:R-:W-:Y:S01]  /*0fe0*/  FMUL R27, R27, R18 ;  /* 0x000000121b1b7220 */ /* 0x000fe20000400000 */
[----:B------:R-:W-:Y:S01]  /*0ff0*/  FADD R13, R13, R42 ;  /* 0x0000002a0d0d7221 */ /* 0x000fe20000000000 */
[----:B------:R-:W-:Y:S01]  /*1000*/  FSEL R18, R3, RZ, P2 ;  /* 0x000000ff03127208 */ /* 0x000fe20001000000 */
[----:B------:R-:W-:Y:S01]  /*1010*/  FFMA R16, R37, R34, R38 ;  /* 0x0000002225107223 */ /* 0x000fe20000000026 */
[C---:B------:R-:W-:Y:S01]  /*1020*/  FSETP.GEU.AND P2, PT, R41.reuse, -R12, PT ;  /* 0x8000000c2900720b */ /* 0x040fe20003f4e000 */
[----:B------:R-:W-:Y:S01]  /*1030*/  FADD R12, R41, R12 ;  /* 0x0000000c290c7221 */ /* 0x000fe20000000000 */
[C---:B------:R-:W-:Y:S01]  /*1040*/  FSETP.GEU.AND P4, PT, R14.reuse, -R31, PT ;  /* 0x8000001f0e00720b */ /* 0x040fe20003f8e000 */
[----:B------:R-:W-:Y:S01]  /*1050*/  FADD R14, R14, R31 ;  /* 0x0000001f0e0e7221 */ /* 0x000fe20000000000 */
[C---:B------:R-:W-:Y:S01]  /*1060*/  FSETP.GEU.AND P5, PT, R8.reuse, -R35, PT ;  /* 0x800000230800720b */ /* 0x040fe20003fae000 */
        /* <DEDUP_REMOVED lines=9> */
[C---:B------:R-:W-:Y:S01]  /*1100*/  FSETP.GEU.AND P1, PT, R53.reuse, -R16, PT ;  /* 0x800000103500720b */ /* 0x040fe20003f2e000 */
[----:B------:R-:W-:Y:S01]  /*1110*/  FADD R16, R53, R16 ;  /* 0x0000001035107221 */ /* 0x000fe20000000000 */
[----:B------:R-:W-:-:S02]  /*1120*/  FSEL R12, R12, RZ, P2 ;  /* 0x000000ff0c0c7208 */ /* 0x000fc40001000000 */
[C---:B------:R-:W-:Y:S01]  /*1130*/  FSETP.GEU.AND P2, PT, R48.reuse, -R17, PT ;  /* 0x800000113000720b */ /* 0x040fe20003f4e000 */
[----:B------:R-:W-:Y:S01]  /*1140*/  FADD R17, R48, R17 ;  /* 0x0000001130117221 */ /* 0x000fe20000000000 */
[----:B------:R-:W-:Y:S01]  /*1150*/  FSEL R14, R14, RZ, P4 ;  /* 0x000000ff0e0e7208 */ /* 0x000fe20002000000 */
[----:B------:R-:W-:Y:S01]  /*1160*/  FFMA R27, R27, R34, R38 ;  /* 0x000000221b1b7223 */ /* 0x000fe20000000026 */
[----:B------:R-:W-:Y:S01]  /*1170*/  FSEL R3, R8, RZ, P5 ;  /* 0x000000ff08037208 */ /* 0x000fe20002800000 */
[----:B------:R-:W-:Y:S01]  /*1180*/  STS [R21], R18 ;  /* 0x0000001215007388 */ /* 0x000fe20000000800 */
[C---:B------:R-:W-:Y:S01]  /*1190*/  FSETP.GEU.AND P4, PT, R47.reuse, -R10, PT ;  /* 0x8000000a2f00720b */ /* 0x040fe20003f8e000 */
[----:B------:R-:W-:Y:S01]  /*11a0*/  FADD R10, R47, R10 ;  /* 0x0000000a2f0a7221 */ /* 0x000fe20000000000 */
[----:B------:R-:W-:Y:S02]  /*11b0*/  FSEL R8, R33, RZ, P6 ;  /* 0x000000ff21087208 */ /* 0x000fe40003000000 */
[----:B------:R-:W-:Y:S01]  /*11c0*/  FSEL R24, R7, RZ, P3 ;  /* 0x000000ff07187208 */ /* 0x000fe20001800000 */
[----:B------:R-:W-:Y:S01]  /*11d0*/  STS [R23+0x400], R20 ;  /* 0x0004001417007388 */ /* 0x000fe20000000800 */
[----:B------:R-:W-:-:S02]  /*11e0*/  FSEL R22, R19, RZ, P0 ;  /* 0x000000ff13167208 */ /* 0x000fc40000000000 */
[C---:B------:R-:W-:Y:S01]  /*11f0*/  FSETP.GEU.AND P3, PT, R50.reuse, -R11, PT ;  /* 0x8000000b3200720b */ /* 0x040fe20003f6e000 */
[----:B------:R-:W-:Y:S01]  /*1200*/  FADD R11, R50, R11 ;  /* 0x0000000b320b7221 */ /* 0x000fe20000000000 */
[C---:B------:R-:W-:Y:S01]  /*1210*/  FSETP.GEU.AND P5, PT, R52.reuse, -R25, PT ;  /* 0x800000193400720b */ /* 0x040fe20003fae000 */
[----:B------:R-:W-:Y:S01]  /*1220*/  FADD R25, R52, R25 ;  /* 0x0000001934197221 */ /* 0x000fe20000000000 */
[----:B------:R-:W-:Y:S01]  /*1230*/  FSEL R16, R16, RZ, P1 ;  /* 0x000000ff10107208 */ /* 0x000fe20000800000 */
[----:B------:R0:W-:Y:S01]  /*1240*/  STS [R15+0x800], R14 ;  /* 0x0008000e0f007388 */ /* 0x0001e20000000800 */
[C---:B------:R-:W-:Y:S01]  /*1250*/  FSETP.GEU.AND P6, PT, R51.reuse, -R60, PT ;  /* 0x8000003c3300720b */ /* 0x040fe20003fce000 */
[----:B------:R-:W-:Y:S01]  /*1260*/  FADD R51, R51, R60 ;  /* 0x0000003c33337221 */ /* 0x000fe20000000000 */
[----:B------:R-:W-:Y:S01]  /*1270*/  FSEL R17, R17, RZ, P2 ;  /* 0x000000ff11117208 */ /* 0x000fe20001000000 */
[----:B------:R-:W-:Y:S01]  /*1280*/  STS [R6+0xc00], R3 ;  /* 0x000c000306007388 */ /* 0x000fe20000000800 */
[C---:B------:R-:W-:Y:S01]  /*1290*/  FSETP.GEU.AND P0, PT, R46.reuse, -R27, PT ;  /* 0x8000001b2e00720b */ /* 0x040fe20003f0e000 */
[----:B------:R-:W-:Y:S01]  /*12a0*/  FADD R27, R46, R27 ;  /* 0x0000001b2e1b7221 */ /* 0x000fe20000000000 */
[C---:B------:R-:W-:Y:S01]  /*12b0*/  FSETP.GEU.AND P1, PT, R45.reuse, -R26, PT ;  /* 0x8000001a2d00720b */ /* 0x040fe20003f2e000 */
[----:B------:R1:W-:Y:S01]  /*12c0*/  STS [R21+0x100], R8 ;  /* 0x0001000815007388 */ /* 0x0003e20000000800 */
[----:B------:R-:W-:Y:S01]  /*12d0*/  FADD R26, R45, R26 ;  /* 0x0000001a2d1a7221 */ /* 0x000fe20000000000 */
[----:B------:R-:W-:-:S02]  /*12e0*/  FSEL R10, R10, RZ, P4 ;  /* 0x000000ff0a0a7208 */ /* 0x000fc40002000000 */
[----:B------:R-:W-:Y:S01]  /*12f0*/  STS [R23+0x500], R22 ;  /* 0x0005001617007388 */ /* 0x000fe20000000800 */
[----:B------:R-:W-:Y:S02]  /*1300*/  FSEL R11, R11, RZ, P3 ;  /* 0x000000ff0b0b7208 */ /* 0x000fe40001800000 */
[----:B0-----:R-:W-:Y:S01]  /*1310*/  FSEL R14, R25, RZ, P5 ;  /* 0x000000ff190e7208 */ /* 0x001fe20002800000 */
[----:B------:R-:W-:Y:S01]  /*1320*/  STS [R15+0x900], R16 ;  /* 0x000900100f007388 */ /* 0x000fe20000000800 */
[----:B------:R-:W-:-:S03]  /*1330*/  FSEL R18, R51, RZ, P6 ;  /* 0x000000ff33127208 */ /* 0x000fc60003000000 */
[----:B------:R-:W-:Y:S01]  /*1340*/  STS [R6+0xd00], R17 ;  /* 0x000d001106007388 */ /* 0x000fe20000000800 */
[----:B-1----:R-:W-:-:S03]  /*1350*/  FSEL R8, R27, RZ, P0 ;  /* 0x000000ff1b087208 */ /* 0x002fc60000000000 */
[----:B------:R0:W-:Y:S01]  /*1360*/  STS [R21+0x200], R12 ;  /* 0x0002000c15007388 */ /* 0x0001e20000000800 */
[----:B------:R-:W-:-:S03]  /*1370*/  FSEL R13, R26, RZ, P1 ;  /* 0x000000ff1a0d7208 */ /* 0x000fc60000800000 */
[----:B------:R-:W-:Y:S04]  /*1380*/  STS [R23+0x600], R24 ;  /* 0x0006001817007388 */ /* 0x000fe80000000800 */
[----:B------:R1:W-:Y:S01]  /*1390*/  STS [R15+0xa00], R10 ;  /* 0x000a000a0f007388 */ /* 0x0003e20000000800 */
[----:B------:R-:W-:-:S03]  /*13a0*/  LOP3.LUT R3, R2, 0x3fc, RZ, 0xc0, !PT ;  /* 0x000003fc02037812 */ /* 0x000fc600078ec0ff */
[----:B------:R2:W-:Y:S04]  /*13b0*/  STS [R6+0xe00], R11 ;  /* 0x000e000b06007388 */ /* 0x0005e80000000800 */
[----:B------:R-:W-:Y:S04]  /*13c0*/  STS [R21+0x300], R14 ;  /* 0x0003000e15007388 */ /* 0x000fe80000000800 */
[----:B------:R-:W-:Y:S04]  /*13d0*/  STS [R23+0x700], R18 ;  /* 0x0007001217007388 */ /* 0x000fe80000000800 */
[----:B------:R3:W-:Y:S01]  /*13e0*/  STS [R15+0xb00], R8 ;  /* 0x000b00080f007388 */ /* 0x0007e20000000800 */
[----:B------:R-:W-:-:S03]  /*13f0*/  LOP3.LUT R7, R3, 0x400, RZ, 0xfc, !PT ;  /* 0x0000040003077812 */ /* 0x000fc600078efcff */
[----:B------:R4:W-:Y:S01]  /*1400*/  STS [R6+0xf00], R13 ;  /* 0x000f000d06007388 */ /* 0x0009e20000000800 */
[----:B0-----:R-:W-:Y:S02]  /*1410*/  LOP3.LUT R12, R3, 0x800, RZ, 0xfc, !PT ;  /* 0x00000800030c7812 */ /* 0x001fe400078efcff */
[----:B-1----:R-:W-:Y:S02]  /*1420*/  SHF.R.U32.HI R10, RZ, 0x4, R7 ;  /* 0x00000004ff0a7819 */ /* 0x002fe40000011607 */
[----:B------:R-:W-:Y:S02]  /*1430*/  SHF.R.U32.HI R12, RZ, 0x4, R12 ;  /* 0x00000004ff0c7819 */ /* 0x000fe4000001160c */
[----:B--2---:R-:W-:Y:S01]  /*1440*/  LOP3.LUT R11, R10, 0x70, RZ, 0xc0, !PT ;  /* 0x000000700a0b7812 */ /* 0x004fe200078ec0ff */
[----:B------:R-:W-:Y:S01]  /*1450*/  VIADD R10, R9, UR4 ;  /* 0x00000004090a7c36 */ /* 0x000fe20008000000 */
[----:B------:R-:W-:Y:S02]  /*1460*/  LOP3.LUT R12, R12, 0xb0, RZ, 0xc0, !PT ;  /* 0x000000b00c0c7812 */ /* 0x000fe400078ec0ff */
[----:B---3--:R-:W-:-:S02]  /*1470*/  IADD3 R8, R11, UR4, RZ ;  /* 0x000000040b087c10 */ /* 0x008fc4000fffe0ff */
[----:B------:R-:W-:Y:S02]  /*1480*/  IADD3 R14, R12, UR4, RZ ;  /* 0x000000040c0e7c10 */ /* 0x000fe4000fffe0ff */
[C---:B------:R-:W-:Y:S01]  /*1490*/  LEA R16, R3.reuse, R10, 0x2 ;  /* 0x0000000a03107211 */ /* 0x040fe200078e10ff */
[----:B------:R-:W-:Y:S01]  /*14a0*/  BAR.SYNC.DEFER_BLOCKING 0x0 ;  /* 0x0000000000007b1d */ /* 0x000fe20000010000 */
[C---:B------:R-:W-:Y:S01]  /*14b0*/  IMAD R12, R3.reuse, 0x4, R8 ;  /* 0x00000004030c7824 */ /* 0x040fe200078e0208 */
[----:B------:R-:W-:Y:S02]  /*14c0*/  LOP3.LUT R7, R2, 0xfc, RZ, 0xc0, !PT ;  /* 0x000000fc02077812 */ /* 0x000fe400078ec0ff */
[----:B------:R-:W-:Y:S02]  /*14d0*/  LEA R8, R3, R14, 0x2 ;  /* 0x0000000e03087211 */ /* 0x000fe400078e10ff */
[--C-:B------:R-:W-:Y:S02]  /*14e0*/  PRMT R2, R7, 0x6540, R4.reuse ;  /* 0x0000654007027816 */ /* 0x100fe40000000004 */
[----:B------:R-:W-:-:S04]  /*14f0*/  SHF.R.S32.HI R7, RZ, 0x17, R4 ;  /* 0x00000017ff077819 */ /* 0x000fc80000011404 */
[----:B------:R-:W-:Y:S01]  /*1500*/  SGXT R7, R7, 0x1 ;  /* 0x000000010707781a */ /* 0x000fe20000000200 */
[----:B------:R-:W0:Y:S04]  /*1510*/  LDS.128 R16, [R16] ;  /* 0x0000000010107984 */ /* 0x000e280000000c00 */
[----:B------:R-:W1:Y:S04]  /*1520*/  LDS.128 R12, [R12+0x1000] ;  /* 0x001000000c0c7984 */ /* 0x000e680000000c00 */
[----:B------:R-:W2:Y:S01]  /*1530*/  LDS.128 R8, [R8+0x2000] ;  /* 0x0020000008087984 */ /* 0x000ea20000000c00 */
[----:B------:R-:W-:-:S02]  /*1540*/  LEA.HI R4, R7, R2, RZ, 0xc ;  /* 0x0000000207047211 */ /* 0x000fc400078f60ff */
[----:B----4-:R-:W3:Y:S02]  /*1550*/  LDC.64 R6, c[0x0][0x250] ;  /* 0x00009400ff067b82 */ /* 0x010ee40000000a00 */
[----:B------:R-:W-:Y:S02]  /*1560*/  LOP3.LUT R21, R4, 0xfffff000, RZ, 0xc0, !PT ;  /* 0xfffff00004157812 */ /* 0x000fe400078ec0ff */
[----:B------:R-:W-:Y:S02]  /*1570*/  SHF.R.S32.HI R4, RZ, 0xc, R4 ;  /* 0x0000000cff047819 */ /* 0x000fe40000011404 */
[----:B------:R-:W-:Y:S02]  /*1580*/  IADD3 R21, R2, -R21, RZ ;  /* 0x8000001502157210 */ /* 0x000fe40007ffe0ff */
[----:B------:R-:W-:-:S03]  /*1590*/  LOP3.LUT R2, R3, 0xc00, RZ, 0xfc, !PT ;  /* 0x00000c0003027812 */ /* 0x000fc600078efcff */
[----:B------:R-:W-:Y:S01]  /*15a0*/  IMAD R25, R4, 0x480000, R21 ;  /* 0x0048000004197824 */ /* 0x000fe200078e0215 */
[C---:B------:R-:W-:Y:S02]  /*15b0*/  LOP3.LUT R4, R0.reuse, 0x8, RZ, 0xfc, !PT ;  /* 0x0000000800047812 */ /* 0x040fe400078efcff */
[----:B------:R-:W-:Y:S02]  /*15c0*/  SHF.R.U32.HI R20, RZ, 0x4, R2 ;  /* 0x00000004ff147819 */ /* 0x000fe40000011602 */
[C---:B------:R-:W-:Y:S02]  /*15d0*/  LOP3.LUT R2, R0.reuse, 0xc, RZ, 0xfc, !PT ;  /* 0x0000000c00027812 */ /* 0x040fe400078efcff */
[----:B------:R-:W-:Y:S02]  /*15e0*/  ISETP.GE.AND P0, PT, R0, 0x480, PT ;  /* 0x000004800000780c */ /* 0x000fe40003f06270 */
[----:B------:R-:W-:Y:S02]  /*15f0*/  ISETP.GE.AND P1, PT, R5, 0x480, PT ;  /* 0x000004800500780c */ /* 0x000fe40003f26270 */
[----:B------:R-:W-:-:S02]  /*1600*/  ISETP.GE.AND P2, PT, R4, 0x480, PT ;  /* 0x000004800400780c */ /* 0x000fc40003f46270 */
[-C--:B------:R-:W-:Y:S02]  /*1610*/  LEA R21, R0, R25.reuse, 0xc ;  /* 0x0000001900157211 */ /* 0x080fe400078e60ff */
[----:B------:R-:W-:Y:S01]  /*1620*/  ISETP.GE.AND P3, PT, R2, 0x480, PT ;  /* 0x000004800200780c */ /* 0x000fe20003f66270 */
[----:B------:R-:W-:Y:S01]  /*1630*/  IMAD R23, R5, 0x1000, R25 ;  /* 0x0000100005177824 */ /* 0x000fe200078e0219 */
[----:B------:R-:W-:Y:S02]  /*1640*/  LOP3.LUT R20, R20, 0xf0, RZ, 0xc0, !PT ;  /* 0x000000f014147812 */ /* 0x000fe400078ec0ff */
[----:B------:R-:W-:Y:S01]  /*1650*/  LEA R27, R4, R25, 0xc ;  /* 0x00000019041b7211 */ /* 0x000fe200078e60ff */
[----:B---3--:R-:W-:Y:S01]  /*1660*/  IMAD.WIDE R4, R21, 0x4, R6 ;  /* 0x0000000415047825 */ /* 0x008fe200078e0206 */
[----:B------:R-:W-:-:S03]  /*1670*/  IADD3 R0, R20, UR4, RZ ;  /* 0x0000000414007c10 */ /* 0x000fc6000fffe0ff */
[--C-:B------:R-:W-:Y:S01]  /*1680*/  IMAD.WIDE R20, R23, 0x4, R6.reuse ;  /* 0x0000000417147825 */ /* 0x100fe200078e0206 */
[----:B0-----:R0:W-:Y:S03]  /*1690*/  @!P0 STG.E.128 desc[UR6][R4.64], R16 ;  /* 0x0000001004008986 */ /* 0x0011e6000c101d06 */
[----:B------:R-:W-:Y:S01]  /*16a0*/  IMAD.WIDE R22, R27, 0x4, R6 ;  /* 0x000000041b167825 */ /* 0x000fe200078e0206 */
[----:B-1----:R0:W-:Y:S01]  /*16b0*/  @!P1 STG.E.128 desc[UR6][R20.64], R12 ;  /* 0x0000000c14009986 */ /* 0x0021e2000c101d06 */
[----:B------:R-:W-:-:S03]  /*16c0*/  LEA R0, R3, R0, 0x2 ;  /* 0x0000000003007211 */ /* 0x000fc600078e10ff */
[----:B--2---:R0:W-:Y:S02]  /*16d0*/  @!P2 STG.E.128 desc[UR6][R22.64], R8 ;  /* 0x000000081600a986 */ /* 0x0041e4000c101d06 */
[----:B0-----:R-:W-:Y:S05]  /*16e0*/  @P3 EXIT ;  /* 0x000000000000394d */ /* 0x001fea0003800000 */
[----:B0-----:R-:W0:Y:S01]  /*16f0*/  LDS.128 R8, [R0+0x3000] ;  /* 0x0030000000087984 */ /* 0x001e220000000c00 */
[----:B------:R-:W-:-:S05]  /*1700*/  LEA R25, R2, R25, 0xc ;  /* 0x0000001902197211 */ /* 0x000fca00078e60ff */
[----:B------:R-:W-:-:S05]  /*1710*/  IMAD.WIDE R6, R25, 0x4, R6 ;  /* 0x0000000419067825 */ /* 0x000fca00078e0206 */
[----:B0-----:R-:W-:Y:S01]  /*1720*/  STG.E.128 desc[UR6][R6.64], R8 ;  /* 0x0000000806007986 */ /* 0x001fe2000c101d06 */
[----:B------:R-:W-:Y:S05]  /*1730*/  EXIT ;  /* 0x000000000000794d */ /* 0x000fea0003800000 */
.L_x_0:
[----:B------:R-:W-:-:S00]  /*1740*/  BRA `(.L_x_0) ;  /* 0xfffffffc00fc7947 */ /* 0x000fc0000383ffff */
[----:B------:R-:W-:-:S00]  /*1750*/  NOP ;  /* 0x0000000000007918 */ /* 0x000fc00000000000 */
        /* <DEDUP_REMOVED lines=10> */
.L_x_1:


//--------------------- .nv.global.init           --------------------------
	.section	.nv.global.init,"aw",@progbits
.nv.global.init:
	.type		_$_str,@object
	.size		_$_str,(_$_str_$_2 - _$_str)
_$_str:
        /*0000*/ 	.byte	0x5f, 0x5f, 0x43, 0x55, 0x44, 0x41, 0x5f, 0x46, 0x54, 0x5a, 0x00
	.type		_$_str_$_2,@object
	.size		_$_str_$_2,(.L_1 - _$_str_$_2)
_$_str_$_2:
        /*000b*/ 	.byte	0x5f, 0x5f, 0x43, 0x55, 0x44, 0x41, 0x5f, 0x50, 0x52, 0x45, 0x43, 0x5f, 0x53, 0x51, 0x52, 0x54
        /*001b*/ 	.byte	0x00
.L_1:


//--------------------- .nv.shared.triton_poi_fused__native_batch_norm_legit_no_training_add_mul_relu_7 --------------------------
	.section	.nv.shared.triton_poi_fused__native_batch_norm_legit_no_training_add_mul_relu_7,"aw",@nobits
	.sectionflags	@""
	.align	16
	.zero		1024


//--------------------- .nv.constant0.triton_poi_fused__native_batch_norm_legit_no_training_add_mul_relu_7 --------------------------
	.section	.nv.constant0.triton_poi_fused__native_batch_norm_legit_no_training_add_mul_relu_7,"a",@progbits
	.sectionflags	@""
	.align	4
.nv.constant0.triton_poi_fused__native_batch_norm_legit_no_training_add_mul_relu_7:
	.zero		608
